//
// Generated by NVIDIA NVVM Compiler
//
// Compiler Build ID: CL-36424714
// Cuda compilation tools, release 13.0, V13.0.88
// Based on NVVM 20.0.0
//

.version 9.0
.target sm_100
.address_size 64

	// .globl	_Z12print_kernelv
.extern .func  (.param .b32 func_retval0) vprintf
(
	.param .b64 vprintf_param_0,
	.param .b64 vprintf_param_1
)
;
.global .align 1 .b8 $str[32] = {72, 101, 108, 108, 111, 32, 102, 114, 111, 109, 32, 98, 108, 111, 99, 107, 32, 37, 100, 44, 32, 116, 104, 114, 101, 97, 100, 32, 37, 100, 10};

.visible .entry _Z12print_kernelv()
{
	.local .align 8 .b8 	__local_depot0[8];
	.reg .b64 	%SP;
	.reg .b64 	%SPL;
	.reg .b32 	%r<5>;
	.reg .b64 	%rd<5>;

	mov.u64 	%SPL, __local_depot0;
	cvta.local.u64 	%SP, %SPL;
	add.u64 	%rd1, %SP, 0;
	add.u64 	%rd2, %SPL, 0;
	mov.u32 	%r1, %ctaid.x;
	mov.u32 	%r2, %tid.x;
	st.local.v2.u32 	[%rd2], {%r1, %r2};
	mov.u64 	%rd3, $str;
	cvta.global.u64 	%rd4, %rd3;
	{ // callseq 0, 0
	.param .b64 param0;
	st.param.b64 	[param0], %rd4;
	.param .b64 param1;
	st.param.b64 	[param1], %rd1;
	.param .b32 retval0;
	call.uni (retval0), 
	vprintf, 
	(
	param0, 
	param1
	);
	ld.param.b32 	%r3, [retval0];
	} // callseq 0
	ret;

}
	// .globl	_Z16block_sym_kernelPfS_S_
.visible .entry _Z16block_sym_kernelPfS_S_(
	.param .u64 .ptr .align 1 _Z16block_sym_kernelPfS_S__param_0,
	.param .u64 .ptr .align 1 _Z16block_sym_kernelPfS_S__param_1,
	.param .u64 .ptr .align 1 _Z16block_sym_kernelPfS_S__param_2
)
{
	.reg .pred 	%p<3>;
	.reg .b32 	%r<30>;
	.reg .b32 	%f<37>;
	.reg .b64 	%rd<43>;

	ld.param.u64 	%rd3, [_Z16block_sym_kernelPfS_S__param_0];
	ld.param.u64 	%rd4, [_Z16block_sym_kernelPfS_S__param_1];
	ld.param.u64 	%rd5, [_Z16block_sym_kernelPfS_S__param_2];
	cvta.to.global.u64 	%rd6, %rd5;
	mov.u32 	%r1, %ctaid.x;
	mul.wide.u32 	%rd7, %r1, 4;
	add.s64 	%rd8, %rd6, %rd7;
	ld.global.f32 	%f3, [%rd8];
	setp.leu.f32 	%p1, %f3, 0f00000000;
	@%p1 bra 	$L__BB1_3;
	cvta.to.global.u64 	%rd1, %rd3;
	cvta.to.global.u64 	%rd9, %rd4;
	mov.u32 	%r8, %tid.x;
	mad.lo.s32 	%r9, %r1, 300, %r8;
	mul.wide.u32 	%rd10, %r9, 4;
	add.s64 	%rd2, %rd9, %rd10;
	mov.b32 	%r10, 0;
	st.global.u32 	[%rd2], %r10;
	mul.lo.s32 	%r11, %r8, 400;
	mad.lo.s32 	%r12, %r1, 120000, %r11;
	or.b32  	%r28, %r12, 7;
	mov.f32 	%f36, 0f00000000;
	mov.b32 	%r29, 15;
$L__BB1_2:
	add.s32 	%r13, %r28, -7;
	mul.wide.u32 	%rd11, %r13, 4;
	add.s64 	%rd12, %rd1, %rd11;
	ld.global.f32 	%f5, [%rd12];
	add.f32 	%f6, %f5, %f36;
	st.global.f32 	[%rd2], %f6;
	add.s32 	%r14, %r28, -6;
	mul.wide.u32 	%rd13, %r14, 4;
	add.s64 	%rd14, %rd1, %rd13;
	ld.global.f32 	%f7, [%rd14];
	add.f32 	%f8, %f7, %f6;
	st.global.f32 	[%rd2], %f8;
	add.s32 	%r15, %r28, -5;
	mul.wide.u32 	%rd15, %r15, 4;
	add.s64 	%rd16, %rd1, %rd15;
	ld.global.f32 	%f9, [%rd16];
	add.f32 	%f10, %f9, %f8;
	st.global.f32 	[%rd2], %f10;
	add.s32 	%r16, %r28, -4;
	mul.wide.u32 	%rd17, %r16, 4;
	add.s64 	%rd18, %rd1, %rd17;
	ld.global.f32 	%f11, [%rd18];
	add.f32 	%f12, %f11, %f10;
	st.global.f32 	[%rd2], %f12;
	add.s32 	%r17, %r28, -3;
	mul.wide.u32 	%rd19, %r17, 4;
	add.s64 	%rd20, %rd1, %rd19;
	ld.global.f32 	%f13, [%rd20];
	add.f32 	%f14, %f13, %f12;
	st.global.f32 	[%rd2], %f14;
	add.s32 	%r18, %r28, -2;
	mul.wide.u32 	%rd21, %r18, 4;
	add.s64 	%rd22, %rd1, %rd21;
	ld.global.f32 	%f15, [%rd22];
	add.f32 	%f16, %f15, %f14;
	st.global.f32 	[%rd2], %f16;
	add.s32 	%r19, %r28, -1;
	mul.wide.u32 	%rd23, %r19, 4;
	add.s64 	%rd24, %rd1, %rd23;
	ld.global.f32 	%f17, [%rd24];
	add.f32 	%f18, %f17, %f16;
	st.global.f32 	[%rd2], %f18;
	add.s32 	%r20, %r28, 8;
	mul.wide.u32 	%rd25, %r28, 4;
	add.s64 	%rd26, %rd1, %rd25;
	ld.global.f32 	%f19, [%rd26];
	add.f32 	%f20, %f19, %f18;
	st.global.f32 	[%rd2], %f20;
	add.s32 	%r21, %r28, 1;
	mul.wide.u32 	%rd27, %r21, 4;
	add.s64 	%rd28, %rd1, %rd27;
	ld.global.f32 	%f21, [%rd28];
	add.f32 	%f22, %f21, %f20;
	st.global.f32 	[%rd2], %f22;
	add.s32 	%r22, %r28, 2;
	mul.wide.u32 	%rd29, %r22, 4;
	add.s64 	%rd30, %rd1, %rd29;
	ld.global.f32 	%f23, [%rd30];
	add.f32 	%f24, %f23, %f22;
	st.global.f32 	[%rd2], %f24;
	add.s32 	%r23, %r28, 3;
	mul.wide.u32 	%rd31, %r23, 4;
	add.s64 	%rd32, %rd1, %rd31;
	ld.global.f32 	%f25, [%rd32];
	add.f32 	%f26, %f25, %f24;
	st.global.f32 	[%rd2], %f26;
	add.s32 	%r24, %r28, 4;
	mul.wide.u32 	%rd33, %r24, 4;
	add.s64 	%rd34, %rd1, %rd33;
	ld.global.f32 	%f27, [%rd34];
	add.f32 	%f28, %f27, %f26;
	st.global.f32 	[%rd2], %f28;
	add.s32 	%r25, %r28, 5;
	mul.wide.u32 	%rd35, %r25, 4;
	add.s64 	%rd36, %rd1, %rd35;
	ld.global.f32 	%f29, [%rd36];
	add.f32 	%f30, %f29, %f28;
	st.global.f32 	[%rd2], %f30;
	add.s32 	%r26, %r28, 6;
	mul.wide.u32 	%rd37, %r26, 4;
	add.s64 	%rd38, %rd1, %rd37;
	ld.global.f32 	%f31, [%rd38];
	add.f32 	%f32, %f31, %f30;
	st.global.f32 	[%rd2], %f32;
	add.s32 	%r27, %r28, 7;
	mul.wide.u32 	%rd39, %r27, 4;
	add.s64 	%rd40, %rd1, %rd39;
	ld.global.f32 	%f33, [%rd40];
	add.f32 	%f34, %f33, %f32;
	st.global.f32 	[%rd2], %f34;
	mul.wide.u32 	%rd41, %r20, 4;
	add.s64 	%rd42, %rd1, %rd41;
	ld.global.f32 	%f35, [%rd42];
	add.f32 	%f36, %f35, %f34;
	st.global.f32 	[%rd2], %f36;
	add.s32 	%r29, %r29, 16;
	add.s32 	%r28, %r28, 16;
	setp.ne.s32 	%p2, %r29, 415;
	@%p2 bra 	$L__BB1_2;
$L__BB1_3:
	ret;

}


// ===== COMPILED SASS (sm_100) =====

	.target	sm_100

	.elftype	@"ET_EXEC"


//--------------------- .note.nv.tkinfo           --------------------------
	.section	.note.nv.tkinfo,"",@"SHT_NOTE"
	.sectionflags	@"SHF_NOTE_NV_TKINFO"
	.tkinfo
        /*0018*/ 	.word	0x00000002
        /*0030*/ 	.string	""
        /*0030*/ 	.string	"ptxas"
        /*0030*/ 	.string	"Cuda compilation tools, release 13.0, V13.0.88"
        /*0030*/ 	.string	"Build cuda_13.0.r13.0/compiler.36424714_0"
        /*0030*/ 	.string	"-arch sm_100 -m 64 "



//--------------------- .note.nv.cuinfo           --------------------------
	.section	.note.nv.cuinfo,"",@"SHT_NOTE"
	.sectionflags	@"SHF_NOTE_NV_CUINFO"
        /*0018*/ 	.short	0x0002
        /*001a*/ 	.short	0x0064
        /*001c*/ 	.short	0x0082
	.zero		2


//--------------------- .nv.info                  --------------------------
	.section	.nv.info,"",@"SHT_CUDA_INFO"
	.align	4


	//----- nvinfo : EIATTR_REGCOUNT
	.align		4
        /*0000*/ 	.byte	0x04, 0x2f
        /*0002*/ 	.short	(.L_2 - .L_1)
	.align		4
.L_1:
        /*0004*/ 	.word	index@(_Z12print_kernelv)
        /*0008*/ 	.word	0x00000018


	//----- nvinfo : EIATTR_FRAME_SIZE
	.align		4
.L_2:
        /*000c*/ 	.byte	0x04, 0x11
        /*000e*/ 	.short	(.L_4 - .L_3)
	.align		4
.L_3:
        /*0010*/ 	.word	index@(_Z12print_kernelv)
        /*0014*/ 	.word	0x00000008


	//----- nvinfo : EIATTR_REGCOUNT
	.align		4
.L_4:
        /*0018*/ 	.byte	0x04, 0x2f
        /*001a*/ 	.short	(.L_6 - .L_5)
	.align		4
.L_5:
        /*001c*/ 	.word	index@(_Z16block_sym_kernelPfS_S_)
        /*0020*/ 	.word	0x00000018


	//----- nvinfo : EIATTR_FRAME_SIZE
	.align		4
.L_6:
        /*0024*/ 	.byte	0x04, 0x11
        /*0026*/ 	.short	(.L_8 - .L_7)
	.align		4
.L_7:
        /*0028*/ 	.word	index@(_Z16block_sym_kernelPfS_S_)
        /*002c*/ 	.word	0x00000000


	//----- nvinfo : EIATTR_MIN_STACK_SIZE
	.align		4
.L_8:
        /*0030*/ 	.byte	0x04, 0x12
        /*0032*/ 	.short	(.L_10 - .L_9)
	.align		4
.L_9:
        /*0034*/ 	.word	index@(_Z16block_sym_kernelPfS_S_)
        /*0038*/ 	.word	0x00000000


	//----- nvinfo : EIATTR_MIN_STACK_SIZE
	.align		4
.L_10:
        /*003c*/ 	.byte	0x04, 0x12
        /*003e*/ 	.short	(.L_12 - .L_11)
	.align		4
.L_11:
        /*0040*/ 	.word	index@(_Z12print_kernelv)
        /*0044*/ 	.word	0x00000008
.L_12:


//--------------------- .nv.compat                --------------------------
	.section	.nv.compat,"",@"SHT_CUDA_COMPAT_INFO"
	.align	4
        /*0000*/ 	.byte	0x02, 0x09, 0x00, 0x00, 0x02, 0x02, 0x01, 0x00, 0x02, 0x05, 0x05, 0x00, 0x03, 0x07, 0x01, 0x01
        /*0010*/ 	.byte	0x02, 0x03, 0x00, 0x00, 0x02, 0x06, 0x01, 0x00, 0x04, 0x0b, 0x08, 0x00, 0x09, 0x00, 0x00, 0x00
        /*0020*/ 	.byte	0x00, 0x00, 0x00, 0x00


//--------------------- .nv.info._Z16block_sym_kernelPfS_S_ --------------------------
	.section	.nv.info._Z16block_sym_kernelPfS_S_,"",@"SHT_CUDA_INFO"
	.sectionflags	@""
	.align	4


	//----- nvinfo : EIATTR_CUDA_API_VERSION
	.align		4
        /*0000*/ 	.byte	0x04, 0x37
        /*0002*/ 	.short	(.L_14 - .L_13)
.L_13:
        /*0004*/ 	.word	0x00000082


	//----- nvinfo : EIATTR_KPARAM_INFO
	.align		4
.L_14:
        /*0008*/ 	.byte	0x04, 0x17
        /*000a*/ 	.short	(.L_16 - .L_15)
.L_15:
        /*000c*/ 	.word	0x00000000
        /*0010*/ 	.short	0x0002
        /*0012*/ 	.short	0x0010
        /*0014*/ 	.byte	0x00, 0xf5, 0x21, 0x00


	//----- nvinfo : EIATTR_KPARAM_INFO
	.align		4
.L_16:
        /*0018*/ 	.byte	0x04, 0x17
        /*001a*/ 	.short	(.L_18 - .L_17)
.L_17:
        /*001c*/ 	.word	0x00000000
        /*0020*/ 	.short	0x0001
        /*0022*/ 	.short	0x0008
        /*0024*/ 	.byte	0x00, 0xf5, 0x21, 0x00


	//----- nvinfo : EIATTR_KPARAM_INFO
	.align		4
.L_18:
        /*0028*/ 	.byte	0x04, 0x17
        /*002a*/ 	.short	(.L_20 - .L_19)
.L_19:
        /*002c*/ 	.word	0x00000000
        /*0030*/ 	.short	0x0000
        /*0032*/ 	.short	0x0000
        /*0034*/ 	.byte	0x00, 0xf5, 0x21, 0x00


	//----- nvinfo : EIATTR_SPARSE_MMA_MASK
	.align		4
.L_20:
        /*0038*/ 	.byte	0x03, 0x50
        /*003a*/ 	.short	0x0000


	//----- nvinfo : EIATTR_MAXREG_COUNT
	.align		4
        /*003c*/ 	.byte	0x03, 0x1b
        /*003e*/ 	.short	0x00ff


	//----- nvinfo : EIATTR_MERCURY_ISA_VERSION
	.align		4
        /*0040*/ 	.byte	0x03, 0x5f
        /*0042*/ 	.short	0x0101


	//----- nvinfo : EIATTR_VRC_CTA_INIT_COUNT
	.align		4
        /*0044*/ 	.byte	0x02, 0x4a
	.zero		1
	.zero		1


	//----- nvinfo : EIATTR_EXIT_INSTR_OFFSETS
	.align		4
        /*0048*/ 	.byte	0x04, 0x1c
        /*004a*/ 	.short	(.L_22 - .L_21)


	//   ....[0]....
.L_21:
        /*004c*/ 	.word	0x00000070


	//   ....[1]....
        /*0050*/ 	.word	0x00000650


	//----- nvinfo : EIATTR_CBANK_PARAM_SIZE
	.align		4
.L_22:
        /*0054*/ 	.byte	0x03, 0x19
        /*0056*/ 	.short	0x0018


	//----- nvinfo : EIATTR_PARAM_CBANK
	.align		4
        /*0058*/ 	.byte	0x04, 0x0a
        /*005a*/ 	.short	(.L_24 - .L_23)
	.align		4
.L_23:
        /*005c*/ 	.word	index@(.nv.constant0._Z16block_sym_kernelPfS_S_)
        /*0060*/ 	.short	0x0380
        /*0062*/ 	.short	0x0018


	//----- nvinfo : EIATTR_SW_WAR
	.align		4
.L_24:
        /*0064*/ 	.byte	0x04, 0x36
        /*0066*/ 	.short	(.L_26 - .L_25)
.L_25:
        /*0068*/ 	.word	0x00000008
.L_26:


//--------------------- .nv.info._Z12print_kernelv --------------------------
	.section	.nv.info._Z12print_kernelv,"",@"SHT_CUDA_INFO"
	.sectionflags	@""
	.align	4


	//----- nvinfo : EIATTR_CUDA_API_VERSION
	.align		4
        /*0000*/ 	.byte	0x04, 0x37
        /*0002*/ 	.short	(.L_28 - .L_27)
.L_27:
        /*0004*/ 	.word	0x00000082


	//----- nvinfo : EIATTR_SPARSE_MMA_MASK
	.align		4
.L_28:
        /*0008*/ 	.byte	0x03, 0x50
        /*000a*/ 	.short	0x0000


	//----- nvinfo : EIATTR_MAXREG_COUNT
	.align		4
        /*000c*/ 	.byte	0x03, 0x1b
        /*000e*/ 	.short	0x00ff


	//----- nvinfo : EIATTR_EXTERNS
	.align		4
        /*0010*/ 	.byte	0x04, 0x0f
        /*0012*/ 	.short	(.L_30 - .L_29)


	//   ....[0]....
	.align		4
.L_29:
        /*0014*/ 	.word	index@(vprintf)


	//----- nvinfo : EIATTR_MERCURY_ISA_VERSION
	.align		4
.L_30:
        /*0018*/ 	.byte	0x03, 0x5f
        /*001a*/ 	.short	0x0101


	//----- nvinfo : EIATTR_VRC_CTA_INIT_COUNT
	.align		4
        /*001c*/ 	.byte	0x02, 0x4a
	.zero		1
	.zero		1


	//----- nvinfo : EIATTR_SYSCALL_OFFSETS
	.align		4
        /*0020*/ 	.byte	0x04, 0x46
        /*0022*/ 	.short	(.L_32 - .L_31)


	//   ....[0]....
.L_31:
        /*0024*/ 	.word	0x000000f0


	//----- nvinfo : EIATTR_EXIT_INSTR_OFFSETS
	.align		4
.L_32:
        /*0028*/ 	.byte	0x04, 0x1c
        /*002a*/ 	.short	(.L_34 - .L_33)


	//   ....[0]....
.L_33:
        /*002c*/ 	.word	0x00000100


	//----- nvinfo : EIATTR_SW_WAR
	.align		4
.L_34:
        /*0030*/ 	.byte	0x04, 0x36
        /*0032*/ 	.short	(.L_36 - .L_35)
.L_35:
        /*0034*/ 	.word	0x00000008
.L_36:


//--------------------- .nv.callgraph             --------------------------
	.section	.nv.callgraph,"",@"SHT_CUDA_CALLGRAPH"
	.align	4
	.sectionentsize	8
	.align		4
        /*0000*/ 	.word	0x00000000
	.align		4
        /*0004*/ 	.word	0xffffffff
	.align		4
        /*0008*/ 	.word	index@(_Z12print_kernelv)
	.align		4
        /*000c*/ 	.word	index@(vprintf)
	.align		4
        /*0010*/ 	.word	0x00000000
	.align		4
        /*0014*/ 	.word	0xfffffffe
	.align		4
        /*0018*/ 	.word	0x00000000
	.align		4
        /*001c*/ 	.word	0xfffffffd
	.align		4
        /*0020*/ 	.word	0x00000000
	.align		4
        /*0024*/ 	.word	0xfffffffc


//--------------------- .nv.constant4             --------------------------
	.section	.nv.constant4,"a",@progbits
	.align	8
	.align		8
.nv.constant4:
        /*0000*/ 	.dword	$str
	.align		8
        /*0008*/ 	.dword	vprintf


//--------------------- .text._Z16block_sym_kernelPfS_S_ --------------------------
	.section	.text._Z16block_sym_kernelPfS_S_,"ax",@progbits
	.align	128
        .global         _Z16block_sym_kernelPfS_S_
        .type           _Z16block_sym_kernelPfS_S_,@function
        .size           _Z16block_sym_kernelPfS_S_,(.L_x_4 - _Z16block_sym_kernelPfS_S_)
        .other          _Z16block_sym_kernelPfS_S_,@"STO_CUDA_ENTRY STV_DEFAULT"
_Z16block_sym_kernelPfS_S_:
.text._Z16block_sym_kernelPfS_S_:
[----:B------:R-:W-:Y:S01]  /*0000*/  LDC R1, c[0x0][0x37c] ;  /* 0x0000df00ff017b82 */ /* 0x000fe20000000800 */
[----:B------:R-:W0:Y:S07]  /*0010*/  S2R R7, SR_CTAID.X ;  /* 0x0000000000077919 */ /* 0x000e2e0000002500 */
[----:B------:R-:W0:Y:S01]  /*0020*/  LDC.64 R2, c[0x0][0x390] ;  /* 0x0000e400ff027b82 */ /* 0x000e220000000a00 */
[----:B------:R-:W1:Y:S01]  /*0030*/  LDCU.64 UR6, c[0x0][0x358] ;  /* 0x00006b00ff0677ac */ /* 0x000e620008000a00 */
[----:B0-----:R-:W-:-:S06]  /*0040*/  IMAD.WIDE.U32 R2, R7, 0x4, R2 ;  /* 0x0000000407027825 */ /* 0x001fcc00078e0002 */
[----:B-1----:R-:W2:Y:S02]  /*0050*/  LDG.E R2, desc[UR6][R2.64] ;  /* 0x0000000602027981 */ /* 0x002ea4000c1e1900 */
[----:B--2---:R-:W-:-:S13]  /*0060*/  FSETP.GT.AND P0, PT, R2, RZ, PT ;  /* 0x000000ff0200720b */ /* 0x004fda0003f04000 */
[----:B------:R-:W-:Y:S05]  /*0070*/  @!P0 EXIT ;  /* 0x000000000000894d */ /* 0x000fea0003800000 */
[----:B------:R-:W0:Y:S01]  /*0080*/  S2R R0, SR_TID.X ;  /* 0x0000000000007919 */ /* 0x000e220000002100 */
[----:B------:R-:W1:Y:S01]  /*0090*/  LDC.64 R2, c[0x0][0x388] ;  /* 0x0000e200ff027b82 */ /* 0x000e620000000a00 */
[----:B------:R-:W-:Y:S01]  /*00a0*/  MOV R11, RZ ;  /* 0x000000ff000b7202 */ /* 0x000fe20000000f00 */
[----:B------:R-:W-:-:S06]  /*00b0*/  UMOV UR4, 0xf ;  /* 0x0000000f00047882 */ /* 0x000fcc0000000000 */
[----:B------:R-:W2:Y:S01]  /*00c0*/  LDC.64 R4, c[0x0][0x380] ;  /* 0x0000e000ff047b82 */ /* 0x000ea20000000a00 */
[----:B0-----:R-:W-:Y:S02]  /*00d0*/  IMAD R7, R7, 0x12c, R0 ;  /* 0x0000012c07077824 */ /* 0x001fe400078e0200 */
[----:B------:R-:W-:Y:S02]  /*00e0*/  HFMA2 R0, -RZ, RZ, 0, 2.384185791015625e-05 ;  /* 0x00000190ff007431 */ /* 0x000fe400000001ff */
[----:B-1----:R-:W-:-:S05]  /*00f0*/  IMAD.WIDE.U32 R2, R7, 0x4, R2 ;  /* 0x0000000407027825 */ /* 0x002fca00078e0002 */
[----:B------:R0:W-:Y:S01]  /*0100*/  STG.E desc[UR6][R2.64], RZ ;  /* 0x000000ff02007986 */ /* 0x0001e2000c101906 */
[----:B------:R-:W-:-:S07]  /*0110*/  IMAD R7, R7, R0, 0x7 ;  /* 0x0000000707077424 */ /* 0x000fce00078e0200 */
.L_x_0:
[----:B------:R-:W-:-:S05]  /*0120*/  IADD3 R9, PT, PT, R7, -0x7, RZ ;  /* 0xfffffff907097810 */ /* 0x000fca0007ffe0ff */
[----:B--2---:R-:W-:-:S06]  /*0130*/  IMAD.WIDE.U32 R8, R9, 0x4, R4 ;  /* 0x0000000409087825 */ /* 0x004fcc00078e0004 */
[----:B------:R-:W2:Y:S01]  /*0140*/  LDG.E R8, desc[UR6][R8.64] ;  /* 0x0000000608087981 */ /* 0x000ea2000c1e1900 */
[----:B------:R-:W-:Y:S01]  /*0150*/  IADD3 R13, PT, PT, R7, -0x6, RZ ;  /* 0xfffffffa070d7810 */ /* 0x000fe20007ffe0ff */
[----:B-12---:R-:W-:-:S04]  /*0160*/  FADD R15, R8, R11 ;  /* 0x0000000b080f7221 */ /* 0x006fc80000000000 */
[----:B------:R-:W-:Y:S01]  /*0170*/  IMAD.WIDE.U32 R10, R13, 0x4, R4 ;  /* 0x000000040d0a7825 */ /* 0x000fe200078e0004 */
[----:B------:R1:W-:Y:S05]  /*0180*/  STG.E desc[UR6][R2.64], R15 ;  /* 0x0000000f02007986 */ /* 0x0003ea000c101906 */
[----:B------:R-:W2:Y:S01]  /*0190*/  LDG.E R10, desc[UR6][R10.64] ;  /* 0x000000060a0a7981 */ /* 0x000ea2000c1e1900 */
[----:B------:R-:W-:-:S05]  /*01a0*/  IADD3 R13, PT, PT, R7, -0x5, RZ ;  /* 0xfffffffb070d7810 */ /* 0x000fca0007ffe0ff */
[----:B------:R-:W-:-:S04]  /*01b0*/  IMAD.WIDE.U32 R12, R13, 0x4, R4 ;  /* 0x000000040d0c7825 */ /* 0x000fc800078e0004 */
[----:B--2---:R-:W-:-:S05]  /*01c0*/  FADD R17, R15, R10 ;  /* 0x0000000a0f117221 */ /* 0x004fca0000000000 */
[----:B------:R2:W-:Y:S04]  /*01d0*/  STG.E desc[UR6][R2.64], R17 ;  /* 0x0000001102007986 */ /* 0x0005e8000c101906 */
[----:B------:R-:W3:Y:S01]  /*01e0*/  LDG.E R12, desc[UR6][R12.64] ;  /* 0x000000060c0c7981 */ /* 0x000ee2000c1e1900 */
[----:B------:R-:W-:-:S05]  /*01f0*/  IADD3 R9, PT, PT, R7, -0x4, RZ ;  /* 0xfffffffc07097810 */ /* 0x000fca0007ffe0ff */
[----:B------:R-:W-:-:S04]  /*0200*/  IMAD.WIDE.U32 R8, R9, 0x4, R4 ;  /* 0x0000000409087825 */ /* 0x000fc800078e0004 */
[----:B---3--:R-:W-:-:S05]  /*0210*/  FADD R19, R17, R12 ;  /* 0x0000000c11137221 */ /* 0x008fca0000000000 */
[----:B------:R3:W-:Y:S04]  /*0220*/  STG.E desc[UR6][R2.64], R19 ;  /* 0x0000001302007986 */ /* 0x0007e8000c101906 */
[----:B------:R-:W1:Y:S01]  /*0230*/  LDG.E R8, desc[UR6][R8.64] ;  /* 0x0000000608087981 */ /* 0x000e62000c1e1900 */
[----:B------:R-:W-:-:S05]  /*0240*/  IADD3 R11, PT, PT, R7, -0x3, RZ ;  /* 0xfffffffd070b7810 */ /* 0x000fca0007ffe0ff */
[----:B------:R-:W-:-:S04]  /*0250*/  IMAD.WIDE.U32 R10, R11, 0x4, R4 ;  /* 0x000000040b0a7825 */ /* 0x000fc800078e0004 */
[----:B-1----:R-:W-:-:S05]  /*0260*/  FADD R15, R19, R8 ;  /* 0x00000008130f7221 */ /* 0x002fca0000000000 */
[----:B------:R1:W-:Y:S04]  /*0270*/  STG.E desc[UR6][R2.64], R15 ;  /* 0x0000000f02007986 */ /* 0x0003e8000c101906 */
        /* <DEDUP_REMOVED lines=11> */
[----:B------:R-:W-:-:S04]  /*0330*/  IMAD.WIDE.U32 R10, R7, 0x4, R4 ;  /* 0x00000004070a7825 */ /* 0x000fc800078e0004 */
[----:B-1----:R-:W-:-:S05]  /*0340*/  FADD R15, R19, R8 ;  /* 0x00000008130f7221 */ /* 0x002fca0000000000 */
[----:B------:R1:W-:Y:S04]  /*0350*/  STG.E desc[UR6][R2.64], R15 ;  /* 0x0000000f02007986 */ /* 0x0003e8000c101906 */
[----:B------:R-:W2:Y:S01]  /*0360*/  LDG.E R10, desc[UR6][R10.64] ;  /* 0x000000060a0a7981 */ /* 0x000ea2000c1e1900 */
[----:B------:R-:W-:-:S05]  /*0370*/  IADD3 R21, PT, PT, R7, 0x1, RZ ;  /* 0x0000000107157810 */ /* 0x000fca0007ffe0ff */
[----:B------:R-:W-:-:S04]  /*0380*/  IMAD.WIDE.U32 R12, R21, 0x4, R4 ;  /* 0x00000004150c7825 */ /* 0x000fc800078e0004 */
[----:B--2---:R-:W-:-:S05]  /*0390*/  FADD R17, R15, R10 ;  /* 0x0000000a0f117221 */ /* 0x004fca0000000000 */
[----:B------:R2:W-:Y:S04]  /*03a0*/  STG.E desc[UR6][R2.64], R17 ;  /* 0x0000001102007986 */ /* 0x0005e8000c101906 */
[----:B------:R-:W3:Y:S01]  /*03b0*/  LDG.E R12, desc[UR6][R12.64] ;  /* 0x000000060c0c7981 */ /* 0x000ee2000c1e1900 */
[----:B------:R-:W-:-:S05]  /*03c0*/  IADD3 R21, PT, PT, R7, 0x2, RZ ;  /* 0x0000000207157810 */ /* 0x000fca0007ffe0ff */
[----:B------:R-:W-:-:S04]  /*03d0*/  IMAD.WIDE.U32 R8, R21, 0x4, R4 ;  /* 0x0000000415087825 */ /* 0x000fc800078e0004 */
[----:B---3--:R-:W-:-:S05]  /*03e0*/  FADD R19, R17, R12 ;  /* 0x0000000c11137221 */ /* 0x008fca0000000000 */
[----:B------:R3:W-:Y:S04]  /*03f0*/  STG.E desc[UR6][R2.64], R19 ;  /* 0x0000001302007986 */ /* 0x0007e8000c101906 */
[----:B------:R-:W1:Y:S01]  /*0400*/  LDG.E R8, desc[UR6][R8.64] ;  /* 0x0000000608087981 */ /* 0x000e62000c1e1900 */
[----:B------:R-:W-:-:S05]  /*0410*/  IADD3 R11, PT, PT, R7, 0x3, RZ ;  /* 0x00000003070b7810 */ /* 0x000fca0007ffe0ff */
        /* <DEDUP_REMOVED lines=28> */
[----:B------:R-:W2:Y:S01]  /*05e0*/  LDG.E R8, desc[UR6][R8.64] ;  /* 0x0000000608087981 */ /* 0x000ea2000c1e1900 */
[----:B------:R-:W-:Y:S01]  /*05f0*/  UIADD3 UR4, UPT, UPT, UR4, 0x10, URZ ;  /* 0x0000001004047890 */ /* 0x000fe2000fffe0ff */
[----:B------:R-:W-:-:S03]  /*0600*/  IADD3 R7, PT, PT, R7, 0x10, RZ ;  /* 0x0000001007077810 */ /* 0x000fc60007ffe0ff */
[----:B------:R-:W-:Y:S01]  /*0610*/  UISETP.NE.AND UP0, UPT, UR4, 0x19f, UPT ;  /* 0x0000019f0400788c */ /* 0x000fe2000bf05270 */
[----:B--2---:R-:W-:-:S05]  /*0620*/  FADD R11, R19, R8 ;  /* 0x00000008130b7221 */ /* 0x004fca0000000000 */
[----:B------:R1:W-:Y:S03]  /*0630*/  STG.E desc[UR6][R2.64], R11 ;  /* 0x0000000b02007986 */ /* 0x0003e6000c101906 */
[----:B------:R-:W-:Y:S05]  /*0640*/  BRA.U UP0, `(.L_x_0) ;  /* 0xfffffff900b47547 */ /* 0x000fea000b83ffff */
[----:B------:R-:W-:Y:S05]  /*0650*/  EXIT ;  /* 0x000000000000794d */ /* 0x000fea0003800000 */
.L_x_1:
[----:B------:R-:W-:-:S00]  /*0660*/  BRA `(.L_x_1) ;  /* 0xfffffffc00fc7947 */ /* 0x000fc0000383ffff */
[----:B------:R-:W-:-:S00]  /*0670*/  NOP ;  /* 0x0000000000007918 */ /* 0x000fc00000000000 */
        /* <DEDUP_REMOVED lines=8> */
.L_x_4:


//--------------------- .text._Z12print_kernelv   --------------------------
	.section	.text._Z12print_kernelv,"ax",@progbits
	.align	128
        .global         _Z12print_kernelv
        .type           _Z12print_kernelv,@function
        .size           _Z12print_kernelv,(.L_x_5 - _Z12print_kernelv)
        .other          _Z12print_kernelv,@"STO_CUDA_ENTRY STV_DEFAULT"
_Z12print_kernelv:
.text._Z12print_kernelv:
[----:B------:R-:W0:Y:S01]  /*0000*/  LDC R1, c[0x0][0x37c] ;  /* 0x0000df00ff017b82 */ /* 0x000e220000000800 */
[----:B------:R-:W1:Y:S01]  /*0010*/  S2R R8, SR_CTAID.X ;  /* 0x0000000000087919 */ /* 0x000e620000002500 */
[----:B0-----:R-:W-:Y:S01]  /*0020*/  VIADD R1, R1, 0xfffffff8 ;  /* 0xfffffff801017836 */ /* 0x001fe20000000000 */
[----:B------:R-:W-:Y:S01]  /*0030*/  MOV R0, 0x8 ;  /* 0x0000000800007802 */ /* 0x000fe20000000f00 */
[----:B------:R-:W0:Y:S01]  /*0040*/  LDCU UR4, c[0x0][0x2f8] ;  /* 0x00005f00ff0477ac */ /* 0x000e220008000800 */
[----:B------:R-:W1:Y:S03]  /*0050*/  S2R R9, SR_TID.X ;  /* 0x0000000000097919 */ /* 0x000e660000002100 */
[----:B------:R2:W3:Y:S01]  /*0060*/  LDC.64 R2, c[0x4][R0] ;  /* 0x0100000000027b82 */ /* 0x0004e20000000a00 */
[----:B------:R-:W4:Y:S01]  /*0070*/  LDCU.64 UR6, c[0x4][URZ] ;  /* 0x01000000ff0677ac */ /* 0x000f220008000a00 */
[----:B------:R-:W5:Y:S01]  /*0080*/  LDCU UR5, c[0x0][0x2fc] ;  /* 0x00005f80ff0577ac */ /* 0x000f620008000800 */
[----:B0-----:R-:W-:Y:S01]  /*0090*/  IADD3 R6, P0, PT, R1, UR4, RZ ;  /* 0x0000000401067c10 */ /* 0x001fe2000ff1e0ff */
[----:B----4-:R-:W-:Y:S01]  /*00a0*/  IMAD.U32 R4, RZ, RZ, UR6 ;  /* 0x00000006ff047e24 */ /* 0x010fe2000f8e00ff */
[----:B------:R-:W-:-:S03]  /*00b0*/  MOV R5, UR7 ;  /* 0x0000000700057c02 */ /* 0x000fc60008000f00 */
[----:B-----5:R-:W-:Y:S01]  /*00c0*/  IMAD.X R7, RZ, RZ, UR5, P0 ;  /* 0x00000005ff077e24 */ /* 0x020fe200080e06ff */
[----:B-1----:R2:W-:Y:S07]  /*00d0*/  STL.64 [R1], R8 ;  /* 0x0000000801007387 */ /* 0x0025ee0000100a00 */
[----:B------:R-:W-:-:S07]  /*00e0*/  LEPC R20, `(.L_x_2) ;  /* 0x000000001014794e */ /* 0x000fce0000000000 */
[----:B--23--:R-:W-:Y:S05]  /*00f0*/  CALL.ABS.NOINC R2 ;  /* 0x0000000002007343 */ /* 0x00cfea0003c00000 */
.L_x_2:
[----:B------:R-:W-:Y:S05]  /*0100*/  EXIT ;  /* 0x000000000000794d */ /* 0x000fea0003800000 */
.L_x_3:
        /* <DEDUP_REMOVED lines=15> */
.L_x_5:


//--------------------- .nv.global.init           --------------------------
	.section	.nv.global.init,"aw",@progbits
.nv.global.init:
	.type		$str,@object
	.size		$str,(.L_0 - $str)
$str:
        /*0000*/ 	.byte	0x48, 0x65, 0x6c, 0x6c, 0x6f, 0x20, 0x66, 0x72, 0x6f, 0x6d, 0x20, 0x62, 0x6c, 0x6f, 0x63, 0x6b
        /*0010*/ 	.byte	0x20, 0x25, 0x64, 0x2c, 0x20, 0x74, 0x68, 0x72, 0x65, 0x61, 0x64, 0x20, 0x25, 0x64, 0x0a, 0x00
.L_0:


//--------------------- .nv.shared.reserved.0     --------------------------
	.section	.nv.shared.reserved.0,"aw",@nobits
	.weak		__nv_reservedSMEM_offset_0_alias
	.size		__nv_reservedSMEM_offset_0_alias, 0, 64
	.other		__nv_reservedSMEM_offset_0_alias,@"STO_CUDA_RESERVED_SHARED STV_DEFAULT"
__nv_reservedSMEM_offset_0_alias:
	.zero		0
	.zero		64


//--------------------- .nv.constant0._Z16block_sym_kernelPfS_S_ --------------------------
	.section	.nv.constant0._Z16block_sym_kernelPfS_S_,"a",@progbits
	.sectionflags	@""
	.align	4
.nv.constant0._Z16block_sym_kernelPfS_S_:
	.zero		920


//--------------------- .nv.constant0._Z12print_kernelv --------------------------
	.section	.nv.constant0._Z12print_kernelv,"a",@progbits
	.sectionflags	@""
	.align	4
.nv.constant0._Z12print_kernelv:
	.zero		896


//--------------------- SYMBOLS --------------------------

	.type		.nv.reservedSmem.offset0,@object
	.size		.nv.reservedSmem.offset0,0x4
	.type		vprintf,@function
